//
// Generated by NVIDIA NVVM Compiler
//
// Compiler Build ID: CL-36424714
// Cuda compilation tools, release 13.0, V13.0.88
// Based on NVVM 20.0.0
//

.version 9.0
.target sm_100
.address_size 64

	// .globl	_Z8gpu_HeatPfS_iS_
.extern .shared .align 16 .b8 res_vector[];

.visible .entry _Z8gpu_HeatPfS_iS_(
	.param .u64 .ptr .align 1 _Z8gpu_HeatPfS_iS__param_0,
	.param .u64 .ptr .align 1 _Z8gpu_HeatPfS_iS__param_1,
	.param .u32 _Z8gpu_HeatPfS_iS__param_2,
	.param .u64 .ptr .align 1 _Z8gpu_HeatPfS_iS__param_3
)
{
	.reg .pred 	%p<12>;
	.reg .b32 	%r<32>;
	.reg .b32 	%f<16>;
	.reg .b64 	%rd<22>;

	ld.param.u64 	%rd1, [_Z8gpu_HeatPfS_iS__param_0];
	ld.param.u64 	%rd2, [_Z8gpu_HeatPfS_iS__param_1];
	ld.param.u32 	%r12, [_Z8gpu_HeatPfS_iS__param_2];
	ld.param.u64 	%rd3, [_Z8gpu_HeatPfS_iS__param_3];
	mov.u32 	%r1, %ctaid.x;
	mov.u32 	%r2, %ntid.x;
	mov.u32 	%r13, %tid.x;
	mad.lo.s32 	%r14, %r1, %r2, %r13;
	mov.u32 	%r4, %ctaid.y;
	mov.u32 	%r15, %ntid.y;
	mov.u32 	%r16, %tid.y;
	mad.lo.s32 	%r17, %r4, %r15, %r16;
	mad.lo.s32 	%r6, %r13, %r2, %r16;
	shl.b32 	%r18, %r6, 2;
	mov.u32 	%r19, res_vector;
	add.s32 	%r7, %r19, %r18;
	mov.b32 	%r20, 0;
	st.shared.u32 	[%r7], %r20;
	setp.lt.s32 	%p1, %r14, 1;
	add.s32 	%r21, %r12, -1;
	setp.ge.s32 	%p2, %r14, %r21;
	or.pred  	%p3, %p1, %p2;
	setp.eq.s32 	%p4, %r17, 0;
	or.pred  	%p5, %p4, %p3;
	setp.ge.s32 	%p6, %r17, %r21;
	or.pred  	%p7, %p5, %p6;
	@%p7 bra 	$L__BB0_2;
	mul.lo.s32 	%r22, %r12, %r14;
	add.s32 	%r23, %r22, %r17;
	cvta.to.global.u64 	%rd4, %rd1;
	cvta.to.global.u64 	%rd5, %rd2;
	cvt.s64.s32 	%rd6, %r22;
	cvt.u64.u32 	%rd7, %r17;
	add.s64 	%rd8, %rd7, %rd6;
	shl.b64 	%rd9, %rd8, 2;
	add.s64 	%rd10, %rd4, %rd9;
	ld.global.f32 	%f1, [%rd10+-4];
	ld.global.f32 	%f2, [%rd10+4];
	add.f32 	%f3, %f1, %f2;
	sub.s32 	%r24, %r22, %r12;
	add.s32 	%r25, %r24, %r17;
	mul.wide.s32 	%rd11, %r25, 4;
	add.s64 	%rd12, %rd4, %rd11;
	ld.global.f32 	%f4, [%rd12];
	add.f32 	%f5, %f3, %f4;
	add.s32 	%r26, %r23, %r12;
	mul.wide.s32 	%rd13, %r26, 4;
	add.s64 	%rd14, %rd4, %rd13;
	ld.global.f32 	%f6, [%rd14];
	add.f32 	%f7, %f5, %f6;
	mul.f32 	%f8, %f7, 0f3E800000;
	mul.wide.s32 	%rd15, %r23, 4;
	add.s64 	%rd16, %rd5, %rd15;
	st.global.f32 	[%rd16], %f8;
	mul.wide.s32 	%rd17, %r12, 4;
	add.s64 	%rd18, %rd12, %rd17;
	ld.global.f32 	%f9, [%rd18];
	sub.f32 	%f10, %f8, %f9;
	mul.f32 	%f11, %f10, %f10;
	st.shared.f32 	[%r7], %f11;
	bar.sync 	0;
$L__BB0_2:
	mul.lo.s32 	%r31, %r2, %r2;
	setp.lt.u32 	%p8, %r31, 2;
	@%p8 bra 	$L__BB0_6;
$L__BB0_3:
	shr.u32 	%r10, %r31, 1;
	setp.ge.u32 	%p9, %r6, %r10;
	@%p9 bra 	$L__BB0_5;
	shl.b32 	%r27, %r10, 2;
	add.s32 	%r28, %r7, %r27;
	ld.shared.f32 	%f12, [%r28];
	ld.shared.f32 	%f13, [%r7];
	add.f32 	%f14, %f12, %f13;
	st.shared.f32 	[%r7], %f14;
$L__BB0_5:
	bar.sync 	0;
	setp.gt.u32 	%p10, %r31, 3;
	mov.u32 	%r31, %r10;
	@%p10 bra 	$L__BB0_3;
$L__BB0_6:
	setp.ne.s32 	%p11, %r6, 0;
	@%p11 bra 	$L__BB0_8;
	ld.shared.f32 	%f15, [res_vector];
	mov.u32 	%r29, %nctaid.x;
	mad.lo.s32 	%r30, %r1, %r29, %r4;
	cvta.to.global.u64 	%rd19, %rd3;
	mul.wide.u32 	%rd20, %r30, 4;
	add.s64 	%rd21, %rd19, %rd20;
	st.global.f32 	[%rd21], %f15;
$L__BB0_8:
	ret;

}


// ===== COMPILED SASS (sm_100) =====

	.target	sm_100

	.elftype	@"ET_EXEC"


//--------------------- .note.nv.tkinfo           --------------------------
	.section	.note.nv.tkinfo,"",@"SHT_NOTE"
	.sectionflags	@"SHF_NOTE_NV_TKINFO"
	.tkinfo
        /*0018*/ 	.word	0x00000002
        /*0030*/ 	.string	""
        /*0030*/ 	.string	"ptxas"
        /*0030*/ 	.string	"Cuda compilation tools, release 13.0, V13.0.88"
        /*0030*/ 	.string	"Build cuda_13.0.r13.0/compiler.36424714_0"
        /*0030*/ 	.string	"-arch sm_100 -m 64 "



//--------------------- .note.nv.cuinfo           --------------------------
	.section	.note.nv.cuinfo,"",@"SHT_NOTE"
	.sectionflags	@"SHF_NOTE_NV_CUINFO"
        /*0018*/ 	.short	0x0002
        /*001a*/ 	.short	0x0064
        /*001c*/ 	.short	0x0082
	.zero		2


//--------------------- .nv.info                  --------------------------
	.section	.nv.info,"",@"SHT_CUDA_INFO"
	.align	4


	//----- nvinfo : EIATTR_REGCOUNT
	.align		4
        /*0000*/ 	.byte	0x04, 0x2f
        /*0002*/ 	.short	(.L_1 - .L_0)
	.align		4
.L_0:
        /*0004*/ 	.word	index@(_Z8gpu_HeatPfS_iS_)
        /*0008*/ 	.word	0x00000015


	//----- nvinfo : EIATTR_FRAME_SIZE
	.align		4
.L_1:
        /*000c*/ 	.byte	0x04, 0x11
        /*000e*/ 	.short	(.L_3 - .L_2)
	.align		4
.L_2:
        /*0010*/ 	.word	index@(_Z8gpu_HeatPfS_iS_)
        /*0014*/ 	.word	0x00000000


	//----- nvinfo : EIATTR_MIN_STACK_SIZE
	.align		4
.L_3:
        /*0018*/ 	.byte	0x04, 0x12
        /*001a*/ 	.short	(.L_5 - .L_4)
	.align		4
.L_4:
        /*001c*/ 	.word	index@(_Z8gpu_HeatPfS_iS_)
        /*0020*/ 	.word	0x00000000
.L_5:


//--------------------- .nv.compat                --------------------------
	.section	.nv.compat,"",@"SHT_CUDA_COMPAT_INFO"
	.align	4
        /*0000*/ 	.byte	0x02, 0x09, 0x00, 0x00, 0x02, 0x02, 0x01, 0x00, 0x02, 0x05, 0x05, 0x00, 0x03, 0x07, 0x01, 0x01
        /*0010*/ 	.byte	0x02, 0x03, 0x00, 0x00, 0x02, 0x06, 0x01, 0x00, 0x04, 0x0b, 0x08, 0x00, 0x09, 0x00, 0x00, 0x00
        /*0020*/ 	.byte	0x00, 0x00, 0x00, 0x00


//--------------------- .nv.info._Z8gpu_HeatPfS_iS_ --------------------------
	.section	.nv.info._Z8gpu_HeatPfS_iS_,"",@"SHT_CUDA_INFO"
	.sectionflags	@""
	.align	4


	//----- nvinfo : EIATTR_CUDA_API_VERSION
	.align		4
        /*0000*/ 	.byte	0x04, 0x37
        /*0002*/ 	.short	(.L_7 - .L_6)
.L_6:
        /*0004*/ 	.word	0x00000082


	//----- nvinfo : EIATTR_KPARAM_INFO
	.align		4
.L_7:
        /*0008*/ 	.byte	0x04, 0x17
        /*000a*/ 	.short	(.L_9 - .L_8)
.L_8:
        /*000c*/ 	.word	0x00000000
        /*0010*/ 	.short	0x0003
        /*0012*/ 	.short	0x0018
        /*0014*/ 	.byte	0x00, 0xf5, 0x21, 0x00


	//----- nvinfo : EIATTR_KPARAM_INFO
	.align		4
.L_9:
        /*0018*/ 	.byte	0x04, 0x17
        /*001a*/ 	.short	(.L_11 - .L_10)
.L_10:
        /*001c*/ 	.word	0x00000000
        /*0020*/ 	.short	0x0002
        /*0022*/ 	.short	0x0010
        /*0024*/ 	.byte	0x00, 0xf0, 0x11, 0x00


	//----- nvinfo : EIATTR_KPARAM_INFO
	.align		4
.L_11:
        /*0028*/ 	.byte	0x04, 0x17
        /*002a*/ 	.short	(.L_13 - .L_12)
.L_12:
        /*002c*/ 	.word	0x00000000
        /*0030*/ 	.short	0x0001
        /*0032*/ 	.short	0x0008
        /*0034*/ 	.byte	0x00, 0xf5, 0x21, 0x00


	//----- nvinfo : EIATTR_KPARAM_INFO
	.align		4
.L_13:
        /*0038*/ 	.byte	0x04, 0x17
        /*003a*/ 	.short	(.L_15 - .L_14)
.L_14:
        /*003c*/ 	.word	0x00000000
        /*0040*/ 	.short	0x0000
        /*0042*/ 	.short	0x0000
        /*0044*/ 	.byte	0x00, 0xf5, 0x21, 0x00


	//----- nvinfo : EIATTR_SPARSE_MMA_MASK
	.align		4
.L_15:
        /*0048*/ 	.byte	0x03, 0x50
        /*004a*/ 	.short	0x0000


	//----- nvinfo : EIATTR_MAXREG_COUNT
	.align		4
        /*004c*/ 	.byte	0x03, 0x1b
        /*004e*/ 	.short	0x00ff


	//----- nvinfo : EIATTR_NUM_BARRIERS
	.align		4
        /*0050*/ 	.byte	0x02, 0x4c
        /*0052*/ 	.byte	0x01
	.zero		1


	//----- nvinfo : EIATTR_MERCURY_ISA_VERSION
	.align		4
        /*0054*/ 	.byte	0x03, 0x5f
        /*0056*/ 	.short	0x0101


	//----- nvinfo : EIATTR_VRC_CTA_INIT_COUNT
	.align		4
        /*0058*/ 	.byte	0x02, 0x4a
	.zero		1
	.zero		1


	//----- nvinfo : EIATTR_EXIT_INSTR_OFFSETS
	.align		4
        /*005c*/ 	.byte	0x04, 0x1c
        /*005e*/ 	.short	(.L_17 - .L_16)


	//   ....[0]....
.L_16:
        /*0060*/ 	.word	0x00000450


	//   ....[1]....
        /*0064*/ 	.word	0x000004f0


	//----- nvinfo : EIATTR_CRS_STACK_SIZE
	.align		4
.L_17:
        /*0068*/ 	.byte	0x04, 0x1e
        /*006a*/ 	.short	(.L_19 - .L_18)
.L_18:
        /*006c*/ 	.word	0x00000000


	//----- nvinfo : EIATTR_CBANK_PARAM_SIZE
	.align		4
.L_19:
        /*0070*/ 	.byte	0x03, 0x19
        /*0072*/ 	.short	0x0020


	//----- nvinfo : EIATTR_PARAM_CBANK
	.align		4
        /*0074*/ 	.byte	0x04, 0x0a
        /*0076*/ 	.short	(.L_21 - .L_20)
	.align		4
.L_20:
        /*0078*/ 	.word	index@(.nv.constant0._Z8gpu_HeatPfS_iS_)
        /*007c*/ 	.short	0x0380
        /*007e*/ 	.short	0x0020


	//----- nvinfo : EIATTR_SW_WAR
	.align		4
.L_21:
        /*0080*/ 	.byte	0x04, 0x36
        /*0082*/ 	.short	(.L_23 - .L_22)
.L_22:
        /*0084*/ 	.word	0x00000008
.L_23:


//--------------------- .nv.callgraph             --------------------------
	.section	.nv.callgraph,"",@"SHT_CUDA_CALLGRAPH"
	.align	4
	.sectionentsize	8
	.align		4
        /*0000*/ 	.word	0x00000000
	.align		4
        /*0004*/ 	.word	0xffffffff
	.align		4
        /*0008*/ 	.word	0x00000000
	.align		4
        /*000c*/ 	.word	0xfffffffe
	.align		4
        /*0010*/ 	.word	0x00000000
	.align		4
        /*0014*/ 	.word	0xfffffffd
	.align		4
        /*0018*/ 	.word	0x00000000
	.align		4
        /*001c*/ 	.word	0xfffffffc


//--------------------- .text._Z8gpu_HeatPfS_iS_  --------------------------
	.section	.text._Z8gpu_HeatPfS_iS_,"ax",@progbits
	.align	128
        .global         _Z8gpu_HeatPfS_iS_
        .type           _Z8gpu_HeatPfS_iS_,@function
        .size           _Z8gpu_HeatPfS_iS_,(.L_x_4 - _Z8gpu_HeatPfS_iS_)
        .other          _Z8gpu_HeatPfS_iS_,@"STO_CUDA_ENTRY STV_DEFAULT"
_Z8gpu_HeatPfS_iS_:
.text._Z8gpu_HeatPfS_iS_:
[----:B------:R-:W-:Y:S01]  /*0000*/  LDC R1, c[0x0][0x37c] ;  /* 0x0000df00ff017b82 */ /* 0x000fe20000000800 */
[----:B------:R-:W0:Y:S07]  /*0010*/  S2R R5, SR_TID.Y ;  /* 0x0000000000057919 */ /* 0x000e2e0000002200 */
[----:B------:R-:W1:Y:S01]  /*0020*/  S2UR UR8, SR_CTAID.X ;  /* 0x00000000000879c3 */ /* 0x000e620000002500 */
[----:B------:R-:W2:Y:S01]  /*0030*/  LDCU.64 UR6, c[0x0][0x358] ;  /* 0x00006b00ff0677ac */ /* 0x000ea20008000a00 */
[----:B------:R-:W0:Y:S01]  /*0040*/  S2R R0, SR_CTAID.Y ;  /* 0x0000000000007919 */ /* 0x000e220000002600 */
[----:B------:R-:W1:Y:S05]  /*0050*/  S2R R4, SR_TID.X ;  /* 0x0000000000047919 */ /* 0x000e6a0000002100 */
[----:B------:R-:W3:Y:S01]  /*0060*/  LDC R7, c[0x0][0x360] ;  /* 0x0000d800ff077b82 */ /* 0x000ee20000000800 */
[----:B------:R-:W0:Y:S07]  /*0070*/  LDCU UR4, c[0x0][0x364] ;  /* 0x00006c80ff0477ac */ /* 0x000e2e0008000800 */
[----:B------:R-:W4:Y:S08]  /*0080*/  LDC R9, c[0x0][0x390] ;  /* 0x0000e400ff097b82 */ /* 0x000f300000000800 */
[----:B------:R-:W5:Y:S01]  /*0090*/  S2UR UR5, SR_CgaCtaId ;  /* 0x00000000000579c3 */ /* 0x000f620000008800 */
[----:B---3--:R-:W-:-:S02]  /*00a0*/  IMAD R6, R7, R7, RZ ;  /* 0x0000000707067224 */ /* 0x008fc400078e02ff */
[--C-:B0-----:R-:W-:Y:S01]  /*00b0*/  IMAD R12, R0, UR4, R5.reuse ;  /* 0x00000004000c7c24 */ /* 0x101fe2000f8e0205 */
[----:B------:R-:W-:Y:S02]  /*00c0*/  UMOV UR4, 0x400 ;  /* 0x0000040000047882 */ /* 0x000fe40000000000 */
[----:B------:R-:W-:Y:S01]  /*00d0*/  ISETP.GE.U32.AND P2, PT, R6, 0x2, PT ;  /* 0x000000020600780c */ /* 0x000fe20003f46070 */
[----:B-1----:R-:W-:Y:S01]  /*00e0*/  IMAD R2, R7, UR8, R4 ;  /* 0x0000000807027c24 */ /* 0x002fe2000f8e0204 */
[----:B----4-:R-:W-:Y:S01]  /*00f0*/  IADD3 R3, PT, PT, R9, -0x1, RZ ;  /* 0xffffffff09037810 */ /* 0x010fe20007ffe0ff */
[----:B------:R-:W-:-:S03]  /*0100*/  IMAD R7, R7, R4, R5 ;  /* 0x0000000407077224 */ /* 0x000fc600078e0205 */
[C---:B------:R-:W-:Y:S02]  /*0110*/  ISETP.GE.AND P0, PT, R2.reuse, R3, PT ;  /* 0x000000030200720c */ /* 0x040fe40003f06270 */
[----:B------:R-:W-:Y:S01]  /*0120*/  ISETP.NE.AND P1, PT, R7, RZ, PT ;  /* 0x000000ff0700720c */ /* 0x000fe20003f25270 */
[----:B-----5:R-:W-:Y:S01]  /*0130*/  ULEA UR4, UR5, UR4, 0x18 ;  /* 0x0000000405047291 */ /* 0x020fe2000f8ec0ff */
[----:B------:R-:W-:-:S04]  /*0140*/  ISETP.LT.OR P0, PT, R2, 0x1, P0 ;  /* 0x000000010200780c */ /* 0x000fc80000701670 */
[C---:B------:R-:W-:Y:S02]  /*0150*/  ISETP.EQ.OR P0, PT, R12.reuse, RZ, P0 ;  /* 0x000000ff0c00720c */ /* 0x040fe40000702670 */
[----:B------:R-:W-:Y:S02]  /*0160*/  LEA R8, R7, UR4, 0x2 ;  /* 0x0000000407087c11 */ /* 0x000fe4000f8e10ff */
[----:B------:R-:W-:-:S03]  /*0170*/  ISETP.GE.OR P0, PT, R12, R3, P0 ;  /* 0x000000030c00720c */ /* 0x000fc60000706670 */
[----:B------:R0:W-:Y:S10]  /*0180*/  STS [R8], RZ ;  /* 0x000000ff08007388 */ /* 0x0001f40000000800 */
[----:B0-2---:R-:W-:Y:S05]  /*0190*/  @P0 BRA `(.L_x_0) ;  /* 0x0000000000780947 */ /* 0x005fea0003800000 */
[----:B------:R-:W0:Y:S01]  /*01a0*/  LDCU.64 UR4, c[0x0][0x380] ;  /* 0x00007000ff0477ac */ /* 0x000e220008000a00 */
[----:B------:R-:W1:Y:S01]  /*01b0*/  LDC.64 R4, c[0x0][0x380] ;  /* 0x0000e000ff047b82 */ /* 0x000e620000000a00 */
[----:B------:R-:W-:-:S05]  /*01c0*/  IMAD R3, R2, R9, RZ ;  /* 0x0000000902037224 */ /* 0x000fca00078e02ff */
[CC--:B------:R-:W-:Y:S02]  /*01d0*/  IADD3 R2, P0, PT, R12.reuse, R3.reuse, RZ ;  /* 0x000000030c027210 */ /* 0x0c0fe40007f1e0ff */
[C---:B------:R-:W-:Y:S02]  /*01e0*/  IADD3 R14, PT, PT, R12.reuse, R3, RZ ;  /* 0x000000030c0e7210 */ /* 0x040fe40007ffe0ff */
[----:B------:R-:W-:Y:S02]  /*01f0*/  LEA.HI.X.SX32 R11, R3, RZ, 0x1, P0 ;  /* 0x000000ff030b7211 */ /* 0x000fe400000f0eff */
[-C--:B------:R-:W-:Y:S02]  /*0200*/  IADD3 R3, PT, PT, R12, -R9.reuse, R3 ;  /* 0x800000090c037210 */ /* 0x080fe40007ffe003 */
[----:B------:R-:W-:Y:S02]  /*0210*/  IADD3 R13, PT, PT, R14, R9, RZ ;  /* 0x000000090e0d7210 */ /* 0x000fe40007ffe0ff */
[----:B0-----:R-:W-:-:S04]  /*0220*/  LEA R10, P0, R2, UR4, 0x2 ;  /* 0x00000004020a7c11 */ /* 0x001fc8000f8010ff */
[----:B------:R-:W-:Y:S01]  /*0230*/  LEA.HI.X R11, R2, UR5, R11, 0x2, P0 ;  /* 0x00000005020b7c11 */ /* 0x000fe200080f140b */
[----:B-1----:R-:W-:-:S04]  /*0240*/  IMAD.WIDE R2, R3, 0x4, R4 ;  /* 0x0000000403027825 */ /* 0x002fc800078e0204 */
[----:B------:R-:W2:Y:S01]  /*0250*/  LDG.E R15, desc[UR6][R10.64+-0x4] ;  /* 0xfffffc060a0f7981 */ /* 0x000ea2000c1e1900 */
[----:B------:R-:W-:-:S03]  /*0260*/  IMAD.WIDE R12, R13, 0x4, R4 ;  /* 0x000000040d0c7825 */ /* 0x000fc600078e0204 */
[----:B------:R-:W2:Y:S01]  /*0270*/  LDG.E R16, desc[UR6][R10.64+0x4] ;  /* 0x000004060a107981 */ /* 0x000ea2000c1e1900 */
[----:B------:R-:W0:Y:S03]  /*0280*/  LDC.64 R4, c[0x0][0x388] ;  /* 0x0000e200ff047b82 */ /* 0x000e260000000a00 */
[----:B------:R-:W3:Y:S04]  /*0290*/  LDG.E R18, desc[UR6][R2.64] ;  /* 0x0000000602127981 */ /* 0x000ee8000c1e1900 */
[----:B------:R-:W4:Y:S01]  /*02a0*/  LDG.E R12, desc[UR6][R12.64] ;  /* 0x000000060c0c7981 */ /* 0x000f22000c1e1900 */
[----:B0-----:R-:W-:-:S04]  /*02b0*/  IMAD.WIDE R4, R14, 0x4, R4 ;  /* 0x000000040e047825 */ /* 0x001fc800078e0204 */
[----:B--2---:R-:W-:-:S04]  /*02c0*/  FADD R15, R15, R16 ;  /* 0x000000100f0f7221 */ /* 0x004fc80000000000 */
[----:B---3--:R-:W-:-:S04]  /*02d0*/  FADD R15, R15, R18 ;  /* 0x000000120f0f7221 */ /* 0x008fc80000000000 */
[----:B----4-:R-:W-:-:S04]  /*02e0*/  FADD R15, R15, R12 ;  /* 0x0000000c0f0f7221 */ /* 0x010fc80000000000 */
[----:B------:R-:W-:Y:S01]  /*02f0*/  FMUL R17, R15, 0.25 ;  /* 0x3e8000000f117820 */ /* 0x000fe20000400000 */
[----:B------:R-:W-:-:S04]  /*0300*/  IMAD.WIDE R14, R9, 0x4, R2 ;  /* 0x00000004090e7825 */ /* 0x000fc800078e0202 */
[----:B------:R0:W-:Y:S04]  /*0310*/  STG.E desc[UR6][R4.64], R17 ;  /* 0x0000001104007986 */ /* 0x0001e8000c101906 */
[----:B------:R-:W2:Y:S01]  /*0320*/  LDG.E R14, desc[UR6][R14.64] ;  /* 0x000000060e0e7981 */ /* 0x000ea2000c1e1900 */
[----:B------:R-:W-:Y:S05]  /*0330*/  WARPSYNC.ALL ;  /* 0x0000000000007948 */ /* 0x000fea0003800000 */
[----:B--2---:R-:W-:-:S04]  /*0340*/  FADD R2, R17, -R14 ;  /* 0x8000000e11027221 */ /* 0x004fc80000000000 */
[----:B------:R-:W-:-:S05]  /*0350*/  FMUL R3, R2, R2 ;  /* 0x0000000202037220 */ /* 0x000fca0000400000 */
[----:B------:R0:W-:Y:S01]  /*0360*/  STS [R8], R3 ;  /* 0x0000000308007388 */ /* 0x0001e20000000800 */
[----:B------:R-:W-:Y:S06]  /*0370*/  BAR.SYNC.DEFER_BLOCKING 0x0 ;  /* 0x0000000000007b1d */ /* 0x000fec0000010000 */
.L_x_0:
[----:B------:R-:W-:Y:S05]  /*0380*/  @!P2 BRA `(.L_x_1) ;  /* 0x000000000030a947 */ /* 0x000fea0003800000 */
.L_x_2:
[----:B0-----:R-:W-:Y:S01]  /*0390*/  SHF.R.U32.HI R4, RZ, 0x1, R6 ;  /* 0x00000001ff047819 */ /* 0x001fe20000011606 */
[----:B------:R-:W-:Y:S05]  /*03a0*/  WARPSYNC.ALL ;  /* 0x0000000000007948 */ /* 0x000fea0003800000 */
[----:B------:R-:W-:-:S13]  /*03b0*/  ISETP.GE.U32.AND P0, PT, R7, R4, PT ;  /* 0x000000040700720c */ /* 0x000fda0003f06070 */
[----:B------:R-:W-:Y:S01]  /*03c0*/  @!P0 LEA R2, R4, R8, 0x2 ;  /* 0x0000000804028211 */ /* 0x000fe200078e10ff */
[----:B------:R-:W-:Y:S05]  /*03d0*/  @!P0 LDS R3, [R8] ;  /* 0x0000000008038984 */ /* 0x000fea0000000800 */
[----:B------:R-:W0:Y:S02]  /*03e0*/  @!P0 LDS R2, [R2] ;  /* 0x0000000002028984 */ /* 0x000e240000000800 */
[----:B0-----:R-:W-:-:S05]  /*03f0*/  @!P0 FADD R3, R2, R3 ;  /* 0x0000000302038221 */ /* 0x001fca0000000000 */
[----:B------:R1:W-:Y:S01]  /*0400*/  @!P0 STS [R8], R3 ;  /* 0x0000000308008388 */ /* 0x0003e20000000800 */
[----:B------:R-:W-:Y:S01]  /*0410*/  BAR.SYNC.DEFER_BLOCKING 0x0 ;  /* 0x0000000000007b1d */ /* 0x000fe20000010000 */
[----:B------:R-:W-:Y:S02]  /*0420*/  ISETP.GT.U32.AND P0, PT, R6, 0x3, PT ;  /* 0x000000030600780c */ /* 0x000fe40003f04070 */
[----:B------:R-:W-:-:S11]  /*0430*/  MOV R6, R4 ;  /* 0x0000000400067202 */ /* 0x000fd60000000f00 */
[----:B-1----:R-:W-:Y:S05]  /*0440*/  @P0 BRA `(.L_x_2) ;  /* 0xfffffffc00d00947 */ /* 0x002fea000383ffff */
.L_x_1:
[----:B------:R-:W-:Y:S05]  /*0450*/  @P1 EXIT ;  /* 0x000000000000194d */ /* 0x000fea0003800000 */
[----:B------:R-:W1:Y:S01]  /*0460*/  S2UR UR5, SR_CgaCtaId ;  /* 0x00000000000579c3 */ /* 0x000e620000008800 */
[----:B------:R-:W-:-:S07]  /*0470*/  UMOV UR4, 0x400 ;  /* 0x0000040000047882 */ /* 0x000fce0000000000 */
[----:B------:R-:W2:Y:S08]  /*0480*/  LDC R7, c[0x0][0x370] ;  /* 0x0000dc00ff077b82 */ /* 0x000eb00000000800 */
[----:B0-----:R-:W0:Y:S01]  /*0490*/  LDC.64 R2, c[0x0][0x398] ;  /* 0x0000e600ff027b82 */ /* 0x001e220000000a00 */
[----:B-1----:R-:W-:Y:S01]  /*04a0*/  ULEA UR4, UR5, UR4, 0x18 ;  /* 0x0000000405047291 */ /* 0x002fe2000f8ec0ff */
[----:B--2---:R-:W-:-:S08]  /*04b0*/  IMAD R7, R7, UR8, R0 ;  /* 0x0000000807077c24 */ /* 0x004fd0000f8e0200 */
[----:B------:R-:W1:Y:S01]  /*04c0*/  LDS R5, [UR4] ;  /* 0x00000004ff057984 */ /* 0x000e620008000800 */
[----:B0-----:R-:W-:-:S05]  /*04d0*/  IMAD.WIDE.U32 R2, R7, 0x4, R2 ;  /* 0x0000000407027825 */ /* 0x001fca00078e0002 */
[----:B-1----:R-:W-:Y:S01]  /*04e0*/  STG.E desc[UR6][R2.64], R5 ;  /* 0x0000000502007986 */ /* 0x002fe2000c101906 */
[----:B------:R-:W-:Y:S05]  /*04f0*/  EXIT ;  /* 0x000000000000794d */ /* 0x000fea0003800000 */
.L_x_3:
[----:B------:R-:W-:-:S00]  /*0500*/  BRA `(.L_x_3) ;  /* 0xfffffffc00fc7947 */ /* 0x000fc0000383ffff */
[----:B------:R-:W-:-:S00]  /*0510*/  NOP ;  /* 0x0000000000007918 */ /* 0x000fc00000000000 */
        /* <DEDUP_REMOVED lines=14> */
.L_x_4:


//--------------------- .nv.shared._Z8gpu_HeatPfS_iS_ --------------------------
	.section	.nv.shared._Z8gpu_HeatPfS_iS_,"aw",@nobits
	.sectionflags	@""
	.align	16
	.zero		1024


//--------------------- .nv.shared.reserved.0     --------------------------
	.section	.nv.shared.reserved.0,"aw",@nobits
	.weak		__nv_reservedSMEM_offset_0_alias
	.size		__nv_reservedSMEM_offset_0_alias, 0, 64
	.other		__nv_reservedSMEM_offset_0_alias,@"STO_CUDA_RESERVED_SHARED STV_DEFAULT"
__nv_reservedSMEM_offset_0_alias:
	.zero		0
	.zero		64


//--------------------- .nv.constant0._Z8gpu_HeatPfS_iS_ --------------------------
	.section	.nv.constant0._Z8gpu_HeatPfS_iS_,"a",@progbits
	.sectionflags	@""
	.align	4
.nv.constant0._Z8gpu_HeatPfS_iS_:
	.zero		928


//--------------------- SYMBOLS --------------------------

	.type		.nv.reservedSmem.offset0,@object
	.size		.nv.reservedSmem.offset0,0x4
	.type		.nv.reservedSmem.cap,@object
	.size		.nv.reservedSmem.cap,0x4
